//
// Generated by NVIDIA NVVM Compiler
//
// Compiler Build ID: CL-36424714
// Cuda compilation tools, release 13.0, V13.0.88
// Based on NVVM 20.0.0
//

.version 9.0
.target sm_100
.address_size 64

	// .globl	_Z4scanPjS_ii
.extern .shared .align 16 .b8 temp[];

.visible .entry _Z4scanPjS_ii(
	.param .u64 .ptr .align 1 _Z4scanPjS_ii_param_0,
	.param .u64 .ptr .align 1 _Z4scanPjS_ii_param_1,
	.param .u32 _Z4scanPjS_ii_param_2,
	.param .u32 _Z4scanPjS_ii_param_3
)
{
	.reg .pred 	%p<10>;
	.reg .b32 	%r<68>;
	.reg .b64 	%rd<11>;

	ld.param.u64 	%rd3, [_Z4scanPjS_ii_param_0];
	ld.param.u64 	%rd4, [_Z4scanPjS_ii_param_1];
	ld.param.u32 	%r20, [_Z4scanPjS_ii_param_2];
	ld.param.u32 	%r19, [_Z4scanPjS_ii_param_3];
	cvta.to.global.u64 	%rd1, %rd4;
	mov.u32 	%r1, %tid.x;
	mov.u32 	%r2, %ctaid.x;
	mov.u32 	%r3, %ntid.x;
	mul.lo.s32 	%r21, %r2, %r3;
	add.s32 	%r4, %r21, %r1;
	add.s32 	%r22, %r21, %r3;
	setp.gt.u32 	%p1, %r22, %r20;
	sub.s32 	%r23, %r20, %r21;
	selp.b32 	%r5, %r23, %r3, %p1;
	setp.ge.s32 	%p2, %r4, %r20;
	@%p2 bra 	$L__BB0_16;
	setp.ne.s32 	%p3, %r19, 0;
	cvta.to.global.u64 	%rd5, %rd3;
	mul.wide.s32 	%rd6, %r4, 4;
	add.s64 	%rd2, %rd5, %rd6;
	@%p3 bra 	$L__BB0_3;
	ld.global.u32 	%r30, [%rd2];
	add.s32 	%r31, %r1, %r3;
	shl.b32 	%r32, %r31, 2;
	mov.u32 	%r33, temp;
	add.s32 	%r34, %r33, %r32;
	st.shared.u32 	[%r34], %r30;
	bra.uni 	$L__BB0_6;
$L__BB0_3:
	setp.eq.s32 	%p4, %r1, 0;
	mov.b32 	%r61, 0;
	@%p4 bra 	$L__BB0_5;
	ld.global.u32 	%r61, [%rd2+-4];
$L__BB0_5:
	add.s32 	%r25, %r1, %r3;
	shl.b32 	%r26, %r25, 2;
	mov.u32 	%r27, temp;
	add.s32 	%r28, %r27, %r26;
	st.shared.u32 	[%r28], %r61;
	ld.global.u32 	%r62, [%rd2];
$L__BB0_6:
	bar.sync 	0;
	setp.lt.s32 	%p5, %r5, 2;
	mov.b32 	%r67, 1;
	@%p5 bra 	$L__BB0_12;
	mov.b32 	%r65, 0;
	mov.b32 	%r63, 1;
	mov.u32 	%r64, %r63;
$L__BB0_8:
	mov.u32 	%r67, %r65;
	mov.u32 	%r65, %r64;
	setp.lt.u32 	%p6, %r1, %r63;
	@%p6 bra 	$L__BB0_10;
	mad.lo.s32 	%r38, %r65, %r3, %r1;
	shl.b32 	%r39, %r38, 2;
	mov.u32 	%r40, temp;
	add.s32 	%r41, %r40, %r39;
	ld.shared.u32 	%r42, [%r41];
	sub.s32 	%r43, %r38, %r63;
	shl.b32 	%r44, %r43, 2;
	add.s32 	%r45, %r40, %r44;
	ld.shared.u32 	%r46, [%r45];
	add.s32 	%r66, %r46, %r42;
	bra.uni 	$L__BB0_11;
$L__BB0_10:
	mad.lo.s32 	%r47, %r65, %r3, %r1;
	shl.b32 	%r48, %r47, 2;
	mov.u32 	%r49, temp;
	add.s32 	%r50, %r49, %r48;
	ld.shared.u32 	%r66, [%r50];
$L__BB0_11:
	mad.lo.s32 	%r51, %r67, %r3, %r1;
	shl.b32 	%r52, %r51, 2;
	mov.u32 	%r53, temp;
	add.s32 	%r54, %r53, %r52;
	st.shared.u32 	[%r54], %r66;
	bar.sync 	0;
	shl.b32 	%r63, %r63, 1;
	setp.lt.s32 	%p7, %r63, %r5;
	mov.u32 	%r64, %r67;
	@%p7 bra 	$L__BB0_8;
$L__BB0_12:
	mad.lo.s32 	%r55, %r67, %r3, %r1;
	shl.b32 	%r56, %r55, 2;
	mov.u32 	%r57, temp;
	add.s32 	%r58, %r57, %r56;
	ld.shared.u32 	%r18, [%r58];
	st.global.u32 	[%rd2], %r18;
	add.s32 	%r59, %r5, -1;
	setp.ne.s32 	%p8, %r1, %r59;
	@%p8 bra 	$L__BB0_16;
	setp.ne.s32 	%p9, %r19, 0;
	@%p9 bra 	$L__BB0_15;
	mul.wide.u32 	%rd9, %r2, 4;
	add.s64 	%rd10, %rd1, %rd9;
	st.global.u32 	[%rd10], %r18;
	bra.uni 	$L__BB0_16;
$L__BB0_15:
	add.s32 	%r60, %r18, %r62;
	mul.wide.u32 	%rd7, %r2, 4;
	add.s64 	%rd8, %rd1, %rd7;
	st.global.u32 	[%rd8], %r60;
$L__BB0_16:
	ret;

}
	// .globl	_Z10scan_extraPjS_i
.visible .entry _Z10scan_extraPjS_i(
	.param .u64 .ptr .align 1 _Z10scan_extraPjS_i_param_0,
	.param .u64 .ptr .align 1 _Z10scan_extraPjS_i_param_1,
	.param .u32 _Z10scan_extraPjS_i_param_2
)
{
	.reg .pred 	%p<2>;
	.reg .b32 	%r<9>;
	.reg .b64 	%rd<9>;

	ld.param.u64 	%rd1, [_Z10scan_extraPjS_i_param_0];
	ld.param.u64 	%rd2, [_Z10scan_extraPjS_i_param_1];
	ld.param.u32 	%r3, [_Z10scan_extraPjS_i_param_2];
	mov.u32 	%r4, %tid.x;
	mov.u32 	%r1, %ctaid.x;
	mov.u32 	%r5, %ntid.x;
	mad.lo.s32 	%r2, %r1, %r5, %r4;
	setp.ge.s32 	%p1, %r2, %r3;
	@%p1 bra 	$L__BB1_2;
	cvta.to.global.u64 	%rd3, %rd2;
	cvta.to.global.u64 	%rd4, %rd1;
	mul.wide.u32 	%rd5, %r1, 4;
	add.s64 	%rd6, %rd3, %rd5;
	ld.global.u32 	%r6, [%rd6];
	mul.wide.s32 	%rd7, %r2, 4;
	add.s64 	%rd8, %rd4, %rd7;
	ld.global.u32 	%r7, [%rd8];
	add.s32 	%r8, %r7, %r6;
	st.global.u32 	[%rd8], %r8;
$L__BB1_2:
	ret;

}


// ===== COMPILED SASS (sm_100) =====

	.target	sm_100

	.elftype	@"ET_EXEC"


//--------------------- .note.nv.tkinfo           --------------------------
	.section	.note.nv.tkinfo,"",@"SHT_NOTE"
	.sectionflags	@"SHF_NOTE_NV_TKINFO"
	.tkinfo
        /*0018*/ 	.word	0x00000002
        /*0030*/ 	.string	""
        /*0030*/ 	.string	"ptxas"
        /*0030*/ 	.string	"Cuda compilation tools, release 13.0, V13.0.88"
        /*0030*/ 	.string	"Build cuda_13.0.r13.0/compiler.36424714_0"
        /*0030*/ 	.string	"-arch sm_100 -m 64 "



//--------------------- .note.nv.cuinfo           --------------------------
	.section	.note.nv.cuinfo,"",@"SHT_NOTE"
	.sectionflags	@"SHF_NOTE_NV_CUINFO"
        /*0018*/ 	.short	0x0002
        /*001a*/ 	.short	0x0064
        /*001c*/ 	.short	0x0082
	.zero		2


//--------------------- .nv.info                  --------------------------
	.section	.nv.info,"",@"SHT_CUDA_INFO"
	.align	4


	//----- nvinfo : EIATTR_REGCOUNT
	.align		4
        /*0000*/ 	.byte	0x04, 0x2f
        /*0002*/ 	.short	(.L_1 - .L_0)
	.align		4
.L_0:
        /*0004*/ 	.word	index@(_Z4scanPjS_ii)
        /*0008*/ 	.word	0x0000000e


	//----- nvinfo : EIATTR_FRAME_SIZE
	.align		4
.L_1:
        /*000c*/ 	.byte	0x04, 0x11
        /*000e*/ 	.short	(.L_3 - .L_2)
	.align		4
.L_2:
        /*0010*/ 	.word	index@(_Z4scanPjS_ii)
        /*0014*/ 	.word	0x00000000


	//----- nvinfo : EIATTR_REGCOUNT
	.align		4
.L_3:
        /*0018*/ 	.byte	0x04, 0x2f
        /*001a*/ 	.short	(.L_5 - .L_4)
	.align		4
.L_4:
        /*001c*/ 	.word	index@(_Z10scan_extraPjS_i)
        /*0020*/ 	.word	0x0000000a


	//----- nvinfo : EIATTR_FRAME_SIZE
	.align		4
.L_5:
        /*0024*/ 	.byte	0x04, 0x11
        /*0026*/ 	.short	(.L_7 - .L_6)
	.align		4
.L_6:
        /*0028*/ 	.word	index@(_Z10scan_extraPjS_i)
        /*002c*/ 	.word	0x00000000


	//----- nvinfo : EIATTR_MIN_STACK_SIZE
	.align		4
.L_7:
        /*0030*/ 	.byte	0x04, 0x12
        /*0032*/ 	.short	(.L_9 - .L_8)
	.align		4
.L_8:
        /*0034*/ 	.word	index@(_Z10scan_extraPjS_i)
        /*0038*/ 	.word	0x00000000


	//----- nvinfo : EIATTR_MIN_STACK_SIZE
	.align		4
.L_9:
        /*003c*/ 	.byte	0x04, 0x12
        /*003e*/ 	.short	(.L_11 - .L_10)
	.align		4
.L_10:
        /*0040*/ 	.word	index@(_Z4scanPjS_ii)
        /*0044*/ 	.word	0x00000000
.L_11:


//--------------------- .nv.compat                --------------------------
	.section	.nv.compat,"",@"SHT_CUDA_COMPAT_INFO"
	.align	4
        /*0000*/ 	.byte	0x02, 0x09, 0x00, 0x00, 0x02, 0x02, 0x01, 0x00, 0x02, 0x05, 0x05, 0x00, 0x03, 0x07, 0x01, 0x01
        /*0010*/ 	.byte	0x02, 0x03, 0x00, 0x00, 0x02, 0x06, 0x01, 0x00, 0x04, 0x0b, 0x08, 0x00, 0x09, 0x00, 0x00, 0x00
        /*0020*/ 	.byte	0x00, 0x00, 0x00, 0x00


//--------------------- .nv.info._Z10scan_extraPjS_i --------------------------
	.section	.nv.info._Z10scan_extraPjS_i,"",@"SHT_CUDA_INFO"
	.sectionflags	@""
	.align	4


	//----- nvinfo : EIATTR_CUDA_API_VERSION
	.align		4
        /*0000*/ 	.byte	0x04, 0x37
        /*0002*/ 	.short	(.L_13 - .L_12)
.L_12:
        /*0004*/ 	.word	0x00000082


	//----- nvinfo : EIATTR_KPARAM_INFO
	.align		4
.L_13:
        /*0008*/ 	.byte	0x04, 0x17
        /*000a*/ 	.short	(.L_15 - .L_14)
.L_14:
        /*000c*/ 	.word	0x00000000
        /*0010*/ 	.short	0x0002
        /*0012*/ 	.short	0x0010
        /*0014*/ 	.byte	0x00, 0xf0, 0x11, 0x00


	//----- nvinfo : EIATTR_KPARAM_INFO
	.align		4
.L_15:
        /*0018*/ 	.byte	0x04, 0x17
        /*001a*/ 	.short	(.L_17 - .L_16)
.L_16:
        /*001c*/ 	.word	0x00000000
        /*0020*/ 	.short	0x0001
        /*0022*/ 	.short	0x0008
        /*0024*/ 	.byte	0x00, 0xf5, 0x21, 0x00


	//----- nvinfo : EIATTR_KPARAM_INFO
	.align		4
.L_17:
        /*0028*/ 	.byte	0x04, 0x17
        /*002a*/ 	.short	(.L_19 - .L_18)
.L_18:
        /*002c*/ 	.word	0x00000000
        /*0030*/ 	.short	0x0000
        /*0032*/ 	.short	0x0000
        /*0034*/ 	.byte	0x00, 0xf5, 0x21, 0x00


	//----- nvinfo : EIATTR_SPARSE_MMA_MASK
	.align		4
.L_19:
        /*0038*/ 	.byte	0x03, 0x50
        /*003a*/ 	.short	0x0000


	//----- nvinfo : EIATTR_MAXREG_COUNT
	.align		4
        /*003c*/ 	.byte	0x03, 0x1b
        /*003e*/ 	.short	0x00ff


	//----- nvinfo : EIATTR_MERCURY_ISA_VERSION
	.align		4
        /*0040*/ 	.byte	0x03, 0x5f
        /*0042*/ 	.short	0x0101


	//----- nvinfo : EIATTR_VRC_CTA_INIT_COUNT
	.align		4
        /*0044*/ 	.byte	0x02, 0x4a
	.zero		1
	.zero		1


	//----- nvinfo : EIATTR_EXIT_INSTR_OFFSETS
	.align		4
        /*0048*/ 	.byte	0x04, 0x1c
        /*004a*/ 	.short	(.L_21 - .L_20)


	//   ....[0]....
.L_20:
        /*004c*/ 	.word	0x00000070


	//   ....[1]....
        /*0050*/ 	.word	0x00000110


	//----- nvinfo : EIATTR_CBANK_PARAM_SIZE
	.align		4
.L_21:
        /*0054*/ 	.byte	0x03, 0x19
        /*0056*/ 	.short	0x0014


	//----- nvinfo : EIATTR_PARAM_CBANK
	.align		4
        /*0058*/ 	.byte	0x04, 0x0a
        /*005a*/ 	.short	(.L_23 - .L_22)
	.align		4
.L_22:
        /*005c*/ 	.word	index@(.nv.constant0._Z10scan_extraPjS_i)
        /*0060*/ 	.short	0x0380
        /*0062*/ 	.short	0x0014


	//----- nvinfo : EIATTR_SW_WAR
	.align		4
.L_23:
        /*0064*/ 	.byte	0x04, 0x36
        /*0066*/ 	.short	(.L_25 - .L_24)
.L_24:
        /*0068*/ 	.word	0x00000008
.L_25:


//--------------------- .nv.info._Z4scanPjS_ii    --------------------------
	.section	.nv.info._Z4scanPjS_ii,"",@"SHT_CUDA_INFO"
	.sectionflags	@""
	.align	4


	//----- nvinfo : EIATTR_CUDA_API_VERSION
	.align		4
        /*0000*/ 	.byte	0x04, 0x37
        /*0002*/ 	.short	(.L_27 - .L_26)
.L_26:
        /*0004*/ 	.word	0x00000082


	//----- nvinfo : EIATTR_KPARAM_INFO
	.align		4
.L_27:
        /*0008*/ 	.byte	0x04, 0x17
        /*000a*/ 	.short	(.L_29 - .L_28)
.L_28:
        /*000c*/ 	.word	0x00000000
        /*0010*/ 	.short	0x0003
        /*0012*/ 	.short	0x0014
        /*0014*/ 	.byte	0x00, 0xf0, 0x11, 0x00


	//----- nvinfo : EIATTR_KPARAM_INFO
	.align		4
.L_29:
        /*0018*/ 	.byte	0x04, 0x17
        /*001a*/ 	.short	(.L_31 - .L_30)
.L_30:
        /*001c*/ 	.word	0x00000000
        /*0020*/ 	.short	0x0002
        /*0022*/ 	.short	0x0010
        /*0024*/ 	.byte	0x00, 0xf0, 0x11, 0x00


	//----- nvinfo : EIATTR_KPARAM_INFO
	.align		4
.L_31:
        /*0028*/ 	.byte	0x04, 0x17
        /*002a*/ 	.short	(.L_33 - .L_32)
.L_32:
        /*002c*/ 	.word	0x00000000
        /*0030*/ 	.short	0x0001
        /*0032*/ 	.short	0x0008
        /*0034*/ 	.byte	0x00, 0xf5, 0x21, 0x00


	//----- nvinfo : EIATTR_KPARAM_INFO
	.align		4
.L_33:
        /*0038*/ 	.byte	0x04, 0x17
        /*003a*/ 	.short	(.L_35 - .L_34)
.L_34:
        /*003c*/ 	.word	0x00000000
        /*0040*/ 	.short	0x0000
        /*0042*/ 	.short	0x0000
        /*0044*/ 	.byte	0x00, 0xf5, 0x21, 0x00


	//----- nvinfo : EIATTR_SPARSE_MMA_MASK
	.align		4
.L_35:
        /*0048*/ 	.byte	0x03, 0x50
        /*004a*/ 	.short	0x0000


	//----- nvinfo : EIATTR_MAXREG_COUNT
	.align		4
        /*004c*/ 	.byte	0x03, 0x1b
        /*004e*/ 	.short	0x00ff


	//----- nvinfo : EIATTR_NUM_BARRIERS
	.align		4
        /*0050*/ 	.byte	0x02, 0x4c
        /*0052*/ 	.byte	0x01
	.zero		1


	//----- nvinfo : EIATTR_MERCURY_ISA_VERSION
	.align		4
        /*0054*/ 	.byte	0x03, 0x5f
        /*0056*/ 	.short	0x0101


	//----- nvinfo : EIATTR_VRC_CTA_INIT_COUNT
	.align		4
        /*0058*/ 	.byte	0x02, 0x4a
	.zero		1
	.zero		1


	//----- nvinfo : EIATTR_EXIT_INSTR_OFFSETS
	.align		4
        /*005c*/ 	.byte	0x04, 0x1c
        /*005e*/ 	.short	(.L_37 - .L_36)


	//   ....[0]....
.L_36:
        /*0060*/ 	.word	0x000000b0


	//   ....[1]....
        /*0064*/ 	.word	0x00000550


	//   ....[2]....
        /*0068*/ 	.word	0x000005b0


	//   ....[3]....
        /*006c*/ 	.word	0x00000600


	//----- nvinfo : EIATTR_CRS_STACK_SIZE
	.align		4
.L_37:
        /*0070*/ 	.byte	0x04, 0x1e
        /*0072*/ 	.short	(.L_39 - .L_38)
.L_38:
        /*0074*/ 	.word	0x00000000


	//----- nvinfo : EIATTR_CBANK_PARAM_SIZE
	.align		4
.L_39:
        /*0078*/ 	.byte	0x03, 0x19
        /*007a*/ 	.short	0x0018


	//----- nvinfo : EIATTR_PARAM_CBANK
	.align		4
        /*007c*/ 	.byte	0x04, 0x0a
        /*007e*/ 	.short	(.L_41 - .L_40)
	.align		4
.L_40:
        /*0080*/ 	.word	index@(.nv.constant0._Z4scanPjS_ii)
        /*0084*/ 	.short	0x0380
        /*0086*/ 	.short	0x0018


	//----- nvinfo : EIATTR_SW_WAR
	.align		4
.L_41:
        /*0088*/ 	.byte	0x04, 0x36
        /*008a*/ 	.short	(.L_43 - .L_42)
.L_42:
        /*008c*/ 	.word	0x00000008
.L_43:


//--------------------- .nv.callgraph             --------------------------
	.section	.nv.callgraph,"",@"SHT_CUDA_CALLGRAPH"
	.align	4
	.sectionentsize	8
	.align		4
        /*0000*/ 	.word	0x00000000
	.align		4
        /*0004*/ 	.word	0xffffffff
	.align		4
        /*0008*/ 	.word	0x00000000
	.align		4
        /*000c*/ 	.word	0xfffffffe
	.align		4
        /*0010*/ 	.word	0x00000000
	.align		4
        /*0014*/ 	.word	0xfffffffd
	.align		4
        /*0018*/ 	.word	0x00000000
	.align		4
        /*001c*/ 	.word	0xfffffffc


//--------------------- .text._Z10scan_extraPjS_i --------------------------
	.section	.text._Z10scan_extraPjS_i,"ax",@progbits
	.align	128
        .global         _Z10scan_extraPjS_i
        .type           _Z10scan_extraPjS_i,@function
        .size           _Z10scan_extraPjS_i,(.L_x_9 - _Z10scan_extraPjS_i)
        .other          _Z10scan_extraPjS_i,@"STO_CUDA_ENTRY STV_DEFAULT"
_Z10scan_extraPjS_i:
.text._Z10scan_extraPjS_i:
[----:B------:R-:W-:Y:S01]  /*0000*/  LDC R1, c[0x0][0x37c] ;  /* 0x0000df00ff017b82 */ /* 0x000fe20000000800 */
[----:B------:R-:W0:Y:S01]  /*0010*/  S2R R7, SR_TID.X ;  /* 0x0000000000077919 */ /* 0x000e220000002100 */
[----:B------:R-:W0:Y:S01]  /*0020*/  LDCU UR4, c[0x0][0x360] ;  /* 0x00006c00ff0477ac */ /* 0x000e220008000800 */
[----:B------:R-:W0:Y:S01]  /*0030*/  S2R R0, SR_CTAID.X ;  /* 0x0000000000007919 */ /* 0x000e220000002500 */
[----:B------:R-:W1:Y:S01]  /*0040*/  LDCU UR5, c[0x0][0x390] ;  /* 0x00007200ff0577ac */ /* 0x000e620008000800 */
[----:B0-----:R-:W-:-:S05]  /*0050*/  IMAD R7, R0, UR4, R7 ;  /* 0x0000000400077c24 */ /* 0x001fca000f8e0207 */
[----:B-1----:R-:W-:-:S13]  /*0060*/  ISETP.GE.AND P0, PT, R7, UR5, PT ;  /* 0x0000000507007c0c */ /* 0x002fda000bf06270 */
[----:B------:R-:W-:Y:S05]  /*0070*/  @P0 EXIT ;  /* 0x000000000000094d */ /* 0x000fea0003800000 */
[----:B------:R-:W0:Y:S01]  /*0080*/  LDC.64 R2, c[0x0][0x388] ;  /* 0x0000e200ff027b82 */ /* 0x000e220000000a00 */
[----:B------:R-:W1:Y:S07]  /*0090*/  LDCU.64 UR4, c[0x0][0x358] ;  /* 0x00006b00ff0477ac */ /* 0x000e6e0008000a00 */
[----:B------:R-:W2:Y:S01]  /*00a0*/  LDC.64 R4, c[0x0][0x380] ;  /* 0x0000e000ff047b82 */ /* 0x000ea20000000a00 */
[----:B0-----:R-:W-:-:S06]  /*00b0*/  IMAD.WIDE.U32 R2, R0, 0x4, R2 ;  /* 0x0000000400027825 */ /* 0x001fcc00078e0002 */
[----:B-1----:R-:W3:Y:S01]  /*00c0*/  LDG.E R2, desc[UR4][R2.64] ;  /* 0x0000000402027981 */ /* 0x002ee2000c1e1900 */
[----:B--2---:R-:W-:-:S05]  /*00d0*/  IMAD.WIDE R4, R7, 0x4, R4 ;  /* 0x0000000407047825 */ /* 0x004fca00078e0204 */
[----:B------:R-:W3:Y:S02]  /*00e0*/  LDG.E R7, desc[UR4][R4.64] ;  /* 0x0000000404077981 */ /* 0x000ee4000c1e1900 */
[----:B---3--:R-:W-:-:S05]  /*00f0*/  IADD3 R7, PT, PT, R2, R7, RZ ;  /* 0x0000000702077210 */ /* 0x008fca0007ffe0ff */
[----:B------:R-:W-:Y:S01]  /*0100*/  STG.E desc[UR4][R4.64], R7 ;  /* 0x0000000704007986 */ /* 0x000fe2000c101904 */
[----:B------:R-:W-:Y:S05]  /*0110*/  EXIT ;  /* 0x000000000000794d */ /* 0x000fea0003800000 */
.L_x_0:
[----:B------:R-:W-:-:S00]  /*0120*/  BRA `(.L_x_0) ;  /* 0xfffffffc00fc7947 */ /* 0x000fc0000383ffff */
[----:B------:R-:W-:-:S00]  /*0130*/  NOP ;  /* 0x0000000000007918 */ /* 0x000fc00000000000 */
        /* <DEDUP_REMOVED lines=12> */
.L_x_9:


//--------------------- .text._Z4scanPjS_ii       --------------------------
	.section	.text._Z4scanPjS_ii,"ax",@progbits
	.align	128
        .global         _Z4scanPjS_ii
        .type           _Z4scanPjS_ii,@function
        .size           _Z4scanPjS_ii,(.L_x_10 - _Z4scanPjS_ii)
        .other          _Z4scanPjS_ii,@"STO_CUDA_ENTRY STV_DEFAULT"
_Z4scanPjS_ii:
.text._Z4scanPjS_ii:
[----:B------:R-:W-:Y:S01]  /*0000*/  LDC R1, c[0x0][0x37c] ;  /* 0x0000df00ff017b82 */ /* 0x000fe20000000800 */
[----:B------:R-:W0:Y:S07]  /*0010*/  S2R R0, SR_CTAID.X ;  /* 0x0000000000007919 */ /* 0x000e2e0000002500 */
[----:B------:R-:W0:Y:S01]  /*0020*/  LDC R6, c[0x0][0x360] ;  /* 0x0000d800ff067b82 */ /* 0x000e220000000800 */
[----:B------:R-:W1:Y:S01]  /*0030*/  LDCU UR4, c[0x0][0x390] ;  /* 0x00007200ff0477ac */ /* 0x000e620008000800 */
[----:B------:R-:W2:Y:S01]  /*0040*/  S2R R5, SR_TID.X ;  /* 0x0000000000057919 */ /* 0x000ea20000002100 */
[CC--:B0-----:R-:W-:Y:S01]  /*0050*/  IMAD R2, R0.reuse, R6.reuse, R6 ;  /* 0x0000000600027224 */ /* 0x0c1fe200078e0206 */
[C---:B------:R-:W-:Y:S01]  /*0060*/  IADD3 R9, PT, PT, -R0.reuse, RZ, RZ ;  /* 0x000000ff00097210 */ /* 0x040fe20007ffe1ff */
[----:B--2---:R-:W-:-:S03]  /*0070*/  IMAD R7, R0, R6, R5 ;  /* 0x0000000600077224 */ /* 0x004fc600078e0205 */
[----:B-1----:R-:W-:Y:S01]  /*0080*/  ISETP.GT.U32.AND P0, PT, R2, UR4, PT ;  /* 0x0000000402007c0c */ /* 0x002fe2000bf04070 */
[----:B------:R-:W-:Y:S01]  /*0090*/  IMAD R9, R6, R9, UR4 ;  /* 0x0000000406097e24 */ /* 0x000fe2000f8e0209 */
[----:B------:R-:W-:-:S13]  /*00a0*/  ISETP.GE.AND P1, PT, R7, UR4, PT ;  /* 0x0000000407007c0c */ /* 0x000fda000bf26270 */
[----:B------:R-:W-:Y:S05]  /*00b0*/  @P1 EXIT ;  /* 0x000000000000194d */ /* 0x000fea0003800000 */
[----:B------:R-:W0:Y:S01]  /*00c0*/  LDCU UR4, c[0x0][0x394] ;  /* 0x00007280ff0477ac */ /* 0x000e220008000800 */
[----:B------:R-:W1:Y:S01]  /*00d0*/  LDC.64 R2, c[0x0][0x380] ;  /* 0x0000e000ff027b82 */ /* 0x000e620000000a00 */
[----:B------:R-:W-:Y:S01]  /*00e0*/  SEL R9, R9, R6, P0 ;  /* 0x0000000609097207 */ /* 0x000fe20000000000 */
[----:B------:R-:W2:Y:S01]  /*00f0*/  LDCU.64 UR10, c[0x0][0x358] ;  /* 0x00006b00ff0a77ac */ /* 0x000ea20008000a00 */
[----:B0-----:R-:W-:Y:S01]  /*0100*/  UISETP.NE.AND UP0, UPT, UR4, URZ, UPT ;  /* 0x000000ff0400728c */ /* 0x001fe2000bf05270 */
[----:B-1----:R-:W-:-:S08]  /*0110*/  IMAD.WIDE R2, R7, 0x4, R2 ;  /* 0x0000000407027825 */ /* 0x002fd000078e0202 */
[----:B--2---:R-:W-:Y:S05]  /*0120*/  BRA.U UP0, `(.L_x_1) ;  /* 0x0000000100247547 */ /* 0x004fea000b800000 */
[----:B------:R-:W2:Y:S01]  /*0130*/  LDG.E R4, desc[UR10][R2.64] ;  /* 0x0000000a02047981 */ /* 0x000ea2000c1e1900 */
[----:B------:R-:W0:Y:S01]  /*0140*/  S2UR UR5, SR_CgaCtaId ;  /* 0x00000000000579c3 */ /* 0x000e220000008800 */
[----:B------:R-:W-:Y:S01]  /*0150*/  UMOV UR4, 0x400 ;  /* 0x0000040000047882 */ /* 0x000fe20000000000 */
[----:B------:R-:W-:Y:S01]  /*0160*/  IADD3 R7, PT, PT, R5, R6, RZ ;  /* 0x0000000605077210 */ /* 0x000fe20007ffe0ff */
[----:B0-----:R-:W-:-:S06]  /*0170*/  ULEA UR4, UR5, UR4, 0x18 ;  /* 0x0000000405047291 */ /* 0x001fcc000f8ec0ff */
[----:B------:R-:W-:-:S05]  /*0180*/  IMAD.U32 R8, RZ, RZ, UR4 ;  /* 0x00000004ff087e24 */ /* 0x000fca000f8e00ff */
[----:B------:R-:W-:-:S05]  /*0190*/  LEA R7, R7, R8, 0x2 ;  /* 0x0000000807077211 */ /* 0x000fca00078e10ff */
[----:B--2---:R0:W-:Y:S01]  /*01a0*/  STS [R7], R4 ;  /* 0x0000000407007388 */ /* 0x0041e20000000800 */
[----:B------:R-:W-:Y:S05]  /*01b0*/  BRA `(.L_x_2) ;  /* 0x00000000002c7947 */ /* 0x000fea0003800000 */
.L_x_1:
[C---:B------:R-:W-:Y:S01]  /*01c0*/  ISETP.NE.AND P0, PT, R5.reuse, RZ, PT ;  /* 0x000000ff0500720c */ /* 0x040fe20003f05270 */
[----:B------:R-:W-:Y:S01]  /*01d0*/  IMAD.MOV.U32 R7, RZ, RZ, RZ ;  /* 0x000000ffff077224 */ /* 0x000fe200078e00ff */
[----:B------:R1:W5:Y:S11]  /*01e0*/  LDG.E R4, desc[UR10][R2.64] ;  /* 0x0000000a02047981 */ /* 0x000376000c1e1900 */
[----:B------:R-:W2:Y:S01]  /*01f0*/  @P0 LDG.E R7, desc[UR10][R2.64+-0x4] ;  /* 0xfffffc0a02070981 */ /* 0x000ea2000c1e1900 */
[----:B------:R-:W0:Y:S01]  /*0200*/  S2UR UR5, SR_CgaCtaId ;  /* 0x00000000000579c3 */ /* 0x000e220000008800 */
[----:B------:R-:W-:Y:S01]  /*0210*/  UMOV UR4, 0x400 ;  /* 0x0000040000047882 */ /* 0x000fe20000000000 */
[----:B------:R-:W-:Y:S01]  /*0220*/  IADD3 R11, PT, PT, R5, R6, RZ ;  /* 0x00000006050b7210 */ /* 0x000fe20007ffe0ff */
[----:B0-----:R-:W-:-:S06]  /*0230*/  ULEA UR4, UR5, UR4, 0x18 ;  /* 0x0000000405047291 */ /* 0x001fcc000f8ec0ff */
[----:B------:R-:W-:-:S05]  /*0240*/  IMAD.U32 R8, RZ, RZ, UR4 ;  /* 0x00000004ff087e24 */ /* 0x000fca000f8e00ff */
[----:B------:R-:W-:-:S05]  /*0250*/  LEA R10, R11, R8, 0x2 ;  /* 0x000000080b0a7211 */ /* 0x000fca00078e10ff */
[----:B--2---:R1:W-:Y:S02]  /*0260*/  STS [R10], R7 ;  /* 0x000000070a007388 */ /* 0x0043e40000000800 */
.L_x_2:
[----:B------:R-:W-:Y:S01]  /*0270*/  BAR.SYNC.DEFER_BLOCKING 0x0 ;  /* 0x0000000000007b1d */ /* 0x000fe20000010000 */
[----:B------:R-:W-:-:S05]  /*0280*/  ISETP.GE.AND P0, PT, R9, 0x2, PT ;  /* 0x000000020900780c */ /* 0x000fca0003f06270 */
[----:B------:R-:W-:-:S08]  /*0290*/  UMOV UR5, 0x1 ;  /* 0x0000000100057882 */ /* 0x000fd00000000000 */
[----:B------:R-:W-:Y:S05]  /*02a0*/  @!P0 BRA `(.L_x_3) ;  /* 0x0000000000908947 */ /* 0x000fea0003800000 */
[----:B------:R-:W-:Y:S01]  /*02b0*/  UMOV UR4, URZ ;  /* 0x000000ff00047c82 */ /* 0x000fe20008000000 */
[----:B------:R-:W-:Y:S01]  /*02c0*/  UMOV UR8, 0x1 ;  /* 0x0000000100087882 */ /* 0x000fe20000000000 */
[----:B------:R-:W-:-:S05]  /*02d0*/  UMOV UR6, 0x1 ;  /* 0x0000000100067882 */ /* 0x000fca0000000000 */
.L_x_7:
[----:B------:R-:W-:Y:S01]  /*02e0*/  ISETP.GE.U32.AND P0, PT, R5, UR8, PT ;  /* 0x0000000805007c0c */ /* 0x000fe2000bf06070 */
[----:B------:R-:W-:Y:S01]  /*02f0*/  UMOV UR5, UR4 ;  /* 0x0000000400057c82 */ /* 0x000fe20008000000 */
[----:B------:R-:W-:Y:S01]  /*0300*/  UMOV UR4, UR6 ;  /* 0x0000000600047c82 */ /* 0x000fe20008000000 */
[----:B------:R-:W-:Y:S10]  /*0310*/  BSSY.RECONVERGENT B0, `(.L_x_4) ;  /* 0x0000015000007945 */ /* 0x000ff40003800200 */
[----:B--2---:R-:W-:Y:S05]  /*0320*/  @!P0 BRA `(.L_x_5) ;  /* 0x0000000000308947 */ /* 0x004fea0003800000 */
[----:B------:R-:W2:Y:S01]  /*0330*/  S2UR UR7, SR_CgaCtaId ;  /* 0x00000000000779c3 */ /* 0x000ea20000008800 */
[----:B------:R-:W-:Y:S01]  /*0340*/  UMOV UR6, 0x400 ;  /* 0x0000040000067882 */ /* 0x000fe20000000000 */
[----:B01----:R-:W-:-:S05]  /*0350*/  IMAD R7, R6, UR4, R5 ;  /* 0x0000000406077c24 */ /* 0x003fca000f8e0205 */
[----:B------:R-:W-:Y:S01]  /*0360*/  IADD3 R11, PT, PT, R7, -UR8, RZ ;  /* 0x80000008070b7c10 */ /* 0x000fe2000fffe0ff */
[----:B--2---:R-:W-:-:S06]  /*0370*/  ULEA UR6, UR7, UR6, 0x18 ;  /* 0x0000000607067291 */ /* 0x004fcc000f8ec0ff */
[----:B------:R-:W-:-:S04]  /*0380*/  IMAD.U32 R8, RZ, RZ, UR6 ;  /* 0x00000006ff087e24 */ /* 0x000fc8000f8e00ff */
[----:B------:R-:W-:Y:S01]  /*0390*/  IMAD R7, R7, 0x4, R8 ;  /* 0x0000000407077824 */ /* 0x000fe200078e0208 */
[----:B------:R-:W-:-:S05]  /*03a0*/  LEA R11, R11, R8, 0x2 ;  /* 0x000000080b0b7211 */ /* 0x000fca00078e10ff */
[----:B------:R-:W-:Y:S04]  /*03b0*/  LDS R7, [R7] ;  /* 0x0000000007077984 */ /* 0x000fe80000000800 */
[----:B------:R-:W0:Y:S02]  /*03c0*/  LDS R10, [R11] ;  /* 0x000000000b0a7984 */ /* 0x000e240000000800 */
[----:B0-----:R-:W-:Y:S01]  /*03d0*/  IMAD.IADD R10, R7, 0x1, R10 ;  /* 0x00000001070a7824 */ /* 0x001fe200078e020a */
[----:B------:R-:W-:Y:S06]  /*03e0*/  BRA `(.L_x_6) ;  /* 0x00000000001c7947 */ /* 0x000fec0003800000 */
.L_x_5:
[----:B------:R-:W2:Y:S01]  /*03f0*/  S2UR UR7, SR_CgaCtaId ;  /* 0x00000000000779c3 */ /* 0x000ea20000008800 */
[----:B------:R-:W-:Y:S01]  /*0400*/  UMOV UR6, 0x400 ;  /* 0x0000040000067882 */ /* 0x000fe20000000000 */
[----:B01----:R-:W-:Y:S01]  /*0410*/  IMAD R7, R6, UR4, R5 ;  /* 0x0000000406077c24 */ /* 0x003fe2000f8e0205 */
[----:B--2---:R-:W-:-:S06]  /*0420*/  ULEA UR6, UR7, UR6, 0x18 ;  /* 0x0000000607067291 */ /* 0x004fcc000f8ec0ff */
[----:B------:R-:W-:-:S05]  /*0430*/  MOV R8, UR6 ;  /* 0x0000000600087c02 */ /* 0x000fca0008000f00 */
[----:B------:R-:W-:-:S05]  /*0440*/  IMAD R7, R7, 0x4, R8 ;  /* 0x0000000407077824 */ /* 0x000fca00078e0208 */
[----:B------:R0:W1:Y:S02]  /*0450*/  LDS R10, [R7] ;  /* 0x00000000070a7984 */ /* 0x0000640000000800 */
.L_x_6:
[----:B------:R-:W-:Y:S05]  /*0460*/  BSYNC.RECONVERGENT B0 ;  /* 0x0000000000007941 */ /* 0x000fea0003800200 */
.L_x_4:
[----:B------:R-:W-:Y:S01]  /*0470*/  USHF.L.U32 UR8, UR8, 0x1, URZ ;  /* 0x0000000108087899 */ /* 0x000fe200080006ff */
[----:B0-----:R-:W-:Y:S01]  /*0480*/  IMAD R7, R6, UR5, R5 ;  /* 0x0000000506077c24 */ /* 0x001fe2000f8e0205 */
[----:B------:R-:W-:-:S04]  /*0490*/  UMOV UR6, UR5 ;  /* 0x0000000500067c82 */ /* 0x000fc80008000000 */
[----:B------:R-:W-:Y:S02]  /*04a0*/  ISETP.LE.AND P0, PT, R9, UR8, PT ;  /* 0x0000000809007c0c */ /* 0x000fe4000bf03270 */
[----:B------:R-:W-:-:S05]  /*04b0*/  LEA R7, R7, R8, 0x2 ;  /* 0x0000000807077211 */ /* 0x000fca00078e10ff */
[----:B-1----:R2:W-:Y:S01]  /*04c0*/  STS [R7], R10 ;  /* 0x0000000a07007388 */ /* 0x0025e20000000800 */
[----:B------:R-:W-:Y:S06]  /*04d0*/  BAR.SYNC.DEFER_BLOCKING 0x0 ;  /* 0x0000000000007b1d */ /* 0x000fec0000010000 */
[----:B------:R-:W-:Y:S05]  /*04e0*/  @!P0 BRA `(.L_x_7) ;  /* 0xfffffffc007c8947 */ /* 0x000fea000383ffff */
.L_x_3:
[----:B012---:R-:W-:Y:S01]  /*04f0*/  IMAD R7, R6, UR5, R5 ;  /* 0x0000000506077c24 */ /* 0x007fe2000f8e0205 */
[----:B------:R-:W-:-:S03]  /*0500*/  IADD3 R6, PT, PT, R9, -0x1, RZ ;  /* 0xffffffff09067810 */ /* 0x000fc60007ffe0ff */
[----:B------:R-:W-:Y:S01]  /*0510*/  IMAD R7, R7, 0x4, R8 ;  /* 0x0000000407077824 */ /* 0x000fe200078e0208 */
[----:B------:R-:W-:-:S05]  /*0520*/  ISETP.NE.AND P0, PT, R5, R6, PT ;  /* 0x000000060500720c */ /* 0x000fca0003f05270 */
[----:B------:R-:W0:Y:S04]  /*0530*/  LDS R7, [R7] ;  /* 0x0000000007077984 */ /* 0x000e280000000800 */
[----:B0-----:R0:W-:Y:S04]  /*0540*/  STG.E desc[UR10][R2.64], R7 ;  /* 0x0000000702007986 */ /* 0x0011e8000c10190a */
[----:B------:R-:W-:Y:S05]  /*0550*/  @P0 EXIT ;  /* 0x000000000000094d */ /* 0x000fea0003800000 */
[----:B0-----:R-:W0:Y:S02]  /*0560*/  LDC R2, c[0x0][0x394] ;  /* 0x0000e500ff027b82 */ /* 0x001e240000000800 */
[----:B0-----:R-:W-:-:S13]  /*0570*/  ISETP.NE.AND P0, PT, R2, RZ, PT ;  /* 0x000000ff0200720c */ /* 0x001fda0003f05270 */
[----:B------:R-:W0:Y:S02]  /*0580*/  @!P0 LDC.64 R2, c[0x0][0x388] ;  /* 0x0000e200ff028b82 */ /* 0x000e240000000a00 */
[----:B0-----:R-:W-:-:S05]  /*0590*/  @!P0 IMAD.WIDE.U32 R2, R0, 0x4, R2 ;  /* 0x0000000400028825 */ /* 0x001fca00078e0002 */
[----:B------:R0:W-:Y:S01]  /*05a0*/  @!P0 STG.E desc[UR10][R2.64], R7 ;  /* 0x0000000702008986 */ /* 0x0001e2000c10190a */
[----:B------:R-:W-:Y:S05]  /*05b0*/  @!P0 EXIT ;  /* 0x000000000000894d */ /* 0x000fea0003800000 */
[----:B0-----:R-:W0:Y:S01]  /*05c0*/  LDC.64 R2, c[0x0][0x388] ;  /* 0x0000e200ff027b82 */ /* 0x001e220000000a00 */
[----:B-----5:R-:W-:Y:S02]  /*05d0*/  IMAD.IADD R5, R4, 0x1, R7 ;  /* 0x0000000104057824 */ /* 0x020fe400078e0207 */
[----:B0-----:R-:W-:-:S05]  /*05e0*/  IMAD.WIDE.U32 R2, R0, 0x4, R2 ;  /* 0x0000000400027825 */ /* 0x001fca00078e0002 */
[----:B------:R-:W-:Y:S01]  /*05f0*/  STG.E desc[UR10][R2.64], R5 ;  /* 0x0000000502007986 */ /* 0x000fe2000c10190a */
[----:B------:R-:W-:Y:S05]  /*0600*/  EXIT ;  /* 0x000000000000794d */ /* 0x000fea0003800000 */
.L_x_8:
        /* <DEDUP_REMOVED lines=15> */
.L_x_10:


//--------------------- .nv.shared._Z10scan_extraPjS_i --------------------------
	.section	.nv.shared._Z10scan_extraPjS_i,"aw",@nobits
	.sectionflags	@""
	.align	16
	.zero		1024


//--------------------- .nv.shared.reserved.0     --------------------------
	.section	.nv.shared.reserved.0,"aw",@nobits
	.weak		__nv_reservedSMEM_offset_0_alias
	.size		__nv_reservedSMEM_offset_0_alias, 0, 64
	.other		__nv_reservedSMEM_offset_0_alias,@"STO_CUDA_RESERVED_SHARED STV_DEFAULT"
__nv_reservedSMEM_offset_0_alias:
	.zero		0
	.zero		64


//--------------------- .nv.shared._Z4scanPjS_ii  --------------------------
	.section	.nv.shared._Z4scanPjS_ii,"aw",@nobits
	.sectionflags	@""
	.align	16
	.zero		1024


//--------------------- .nv.constant0._Z10scan_extraPjS_i --------------------------
	.section	.nv.constant0._Z10scan_extraPjS_i,"a",@progbits
	.sectionflags	@""
	.align	4
.nv.constant0._Z10scan_extraPjS_i:
	.zero		916


//--------------------- .nv.constant0._Z4scanPjS_ii --------------------------
	.section	.nv.constant0._Z4scanPjS_ii,"a",@progbits
	.sectionflags	@""
	.align	4
.nv.constant0._Z4scanPjS_ii:
	.zero		920


//--------------------- SYMBOLS --------------------------

	.type		.nv.reservedSmem.offset0,@object
	.size		.nv.reservedSmem.offset0,0x4
	.type		.nv.reservedSmem.cap,@object
	.size		.nv.reservedSmem.cap,0x4
